	.headerflags	@"EF_CUDA_TEXMODE_UNIFIED EF_CUDA_64BIT_ADDRESS EF_CUDA_ACCELERATORS EF_CUDA_SM90 EF_CUDA_VIRTUAL_SM(EF_CUDA_SM90)"
	.elftype	@"ET_EXEC"


//--------------------- .nv.info                  --------------------------
	.section	.nv.info,"",@"SHT_CUDA_INFO"
	.align	4


	//----- nvinfo : EIATTR_REGCOUNT
	.align		4
        /*0000*/ 	.byte	0x04, 0x2f
        /*0002*/ 	.short	(.L_1 - .L_0)
	.align		4
.L_0:
        /*0004*/ 	.word	index@(triton_poi_fused_convolution_leaky_relu_56)
        /*0008*/ 	.word	0x0000000c


	//----- nvinfo : EIATTR_MIN_STACK_SIZE
	.align		4
.L_1:
        /*000c*/ 	.byte	0x04, 0x12
        /*000e*/ 	.short	(.L_3 - .L_2)
	.align		4
.L_2:
        /*0010*/ 	.word	index@(triton_poi_fused_convolution_leaky_relu_56)
        /*0014*/ 	.word	0x00000000


	//----- nvinfo : EIATTR_FRAME_SIZE
	.align		4
.L_3:
        /*0018*/ 	.byte	0x04, 0x11
        /*001a*/ 	.short	(.L_5 - .L_4)
	.align		4
.L_4:
        /*001c*/ 	.word	index@(triton_poi_fused_convolution_leaky_relu_56)
        /*0020*/ 	.word	0x00000000


	//----- nvinfo : EIATTR_MIN_STACK_SIZE
	.align		4
.L_5:
        /*0024*/ 	.byte	0x04, 0x12
        /*0026*/ 	.short	(.L_7 - .L_6)
	.align		4
.L_6:
        /*0028*/ 	.word	index@(triton_poi_fused_convolution_leaky_relu_56)
        /*002c*/ 	.word	0x00000000
.L_7:


//--------------------- .nv.info.triton_poi_fused_convolution_leaky_relu_56 --------------------------
	.section	.nv.info.triton_poi_fused_convolution_leaky_relu_56,"",@"SHT_CUDA_INFO"
	.sectionflags	@""
	.align	4


	//----- nvinfo : EIATTR_CUDA_API_VERSION
	.align		4
        /*0000*/ 	.byte	0x04, 0x37
        /*0002*/ 	.short	(.L_9 - .L_8)
.L_8:
        /*0004*/ 	.word	0x0000007c


	//----- nvinfo : EIATTR_KPARAM_INFO
	.align		4
.L_9:
        /*0008*/ 	.byte	0x04, 0x17
        /*000a*/ 	.short	(.L_11 - .L_10)
.L_10:
        /*000c*/ 	.word	0x00000000
        /*0010*/ 	.short	0x0002
        /*0012*/ 	.short	0x0010
        /*0014*/ 	.byte	0x00, 0xf0, 0x11, 0x00


	//----- nvinfo : EIATTR_KPARAM_INFO
	.align		4
.L_11:
        /*0018*/ 	.byte	0x04, 0x17
        /*001a*/ 	.short	(.L_13 - .L_12)
.L_12:
        /*001c*/ 	.word	0x00000000
        /*0020*/ 	.short	0x0001
        /*0022*/ 	.short	0x0008
        /*0024*/ 	.byte	0x00, 0xf4, 0x21, 0x00


	//----- nvinfo : EIATTR_KPARAM_INFO
	.align		4
.L_13:
        /*0028*/ 	.byte	0x04, 0x17
        /*002a*/ 	.short	(.L_15 - .L_14)
.L_14:
        /*002c*/ 	.word	0x00000000
        /*0030*/ 	.short	0x0000
        /*0032*/ 	.short	0x0000
        /*0034*/ 	.byte	0x00, 0xf4, 0x21, 0x00


	//----- nvinfo : EIATTR_SPARSE_MMA_MASK
	.align		4
.L_15:
        /*0038*/ 	.byte	0x03, 0x50
        /*003a*/ 	.short	0x0000


	//----- nvinfo : EIATTR_MAXREG_COUNT
	.align		4
        /*003c*/ 	.byte	0x03, 0x1b
        /*003e*/ 	.short	0x00ff


	//----- nvinfo : EIATTR_EXIT_INSTR_OFFSETS
	.align		4
        /*0040*/ 	.byte	0x04, 0x1c
        /*0042*/ 	.short	(.L_17 - .L_16)


	//   ....[0]....
.L_16:
        /*0044*/ 	.word	0x00000190


	//   ....[1]....
        /*0048*/ 	.word	0x000001b0


	//----- nvinfo : EIATTR_REQNTID
	.align		4
.L_17:
        /*004c*/ 	.byte	0x04, 0x10
        /*004e*/ 	.short	(.L_19 - .L_18)
.L_18:
        /*0050*/ 	.word	0x00000080
        /*0054*/ 	.word	0x00000001
        /*0058*/ 	.word	0x00000001


	//----- nvinfo : EIATTR_CBANK_PARAM_SIZE
	.align		4
.L_19:
        /*005c*/ 	.byte	0x03, 0x19
        /*005e*/ 	.short	0x0014


	//----- nvinfo : EIATTR_PARAM_CBANK
	.align		4
        /*0060*/ 	.byte	0x04, 0x0a
        /*0062*/ 	.short	(.L_21 - .L_20)
	.align		4
.L_20:
        /*0064*/ 	.word	index@(.nv.constant0.triton_poi_fused_convolution_leaky_relu_56)
        /*0068*/ 	.short	0x0210
        /*006a*/ 	.short	0x0014


	//----- nvinfo : EIATTR_SW_WAR
	.align		4
.L_21:
        /*006c*/ 	.byte	0x04, 0x36
        /*006e*/ 	.short	(.L_23 - .L_22)
.L_22:
        /*0070*/ 	.word	0x00000008
.L_23:


//--------------------- .nv.callgraph             --------------------------
	.section	.nv.callgraph,"",@"SHT_CUDA_CALLGRAPH"
	.align	4
	.sectionentsize	8
	.align		4
        /*0000*/ 	.word	0x00000000
	.align		4
        /*0004*/ 	.word	0xffffffff
	.align		4
        /*0008*/ 	.word	0x00000000
	.align		4
        /*000c*/ 	.word	0xfffffffe
	.align		4
        /*0010*/ 	.word	0x00000000
	.align		4
        /*0014*/ 	.word	0xfffffffd
	.align		4
        /*0018*/ 	.word	0x00000000
	.align		4
        /*001c*/ 	.word	0xfffffffc


//--------------------- .text.triton_poi_fused_convolution_leaky_relu_56 --------------------------
	.section	.text.triton_poi_fused_convolution_leaky_relu_56,"ax",@progbits
	.align	128
        .global         triton_poi_fused_convolution_leaky_relu_56
        .type           triton_poi_fused_convolution_leaky_relu_56,@function
        .size           triton_poi_fused_convolution_leaky_relu_56,(.L_x_1 - triton_poi_fused_convolution_leaky_relu_56)
        .other          triton_poi_fused_convolution_leaky_relu_56,@"STO_CUDA_ENTRY STV_DEFAULT"
triton_poi_fused_convolution_leaky_relu_56:
.text.triton_poi_fused_convolution_leaky_relu_56:
[----:B------:R-:W0:Y:S02]  /*0000*/  LDC R1, c[0x0][0x28] ;  /* 0x00000a00ff017b82 */ /* 0x000e240000000800 */
[----:B------:R-:W1:Y:S01]  /*0010*/  S2R R6, SR_TID.X ;  /* 0x0000000000067919 */ /* 0x000e620000002100 */
[----:B------:R-:W2:Y:S01]  /*0020*/  LDC.64 R2, c[0x0][0x210] ;  /* 0x00008400ff027b82 */ /* 0x000ea20000000a00 */
[----:B------:R-:W-:Y:S01]  /*0030*/  ULDC.64 UR4, c[0x0][0x208] ;  /* 0x0000820000047ab9 */ /* 0x000fe20000000a00 */
[----:B------:R-:W3:Y:S06]  /*0040*/  S2R R7, SR_CTAID.X ;  /* 0x0000000000077919 */ /* 0x000eec0000002500 */
[----:B------:R-:W4:Y:S01]  /*0050*/  LDC.64 R4, c[0x0][0x218] ;  /* 0x00008600ff047b82 */ /* 0x000f220000000a00 */
[----:B-1----:R-:W-:-:S05]  /*0060*/  LOP3.LUT R6, R6, 0x7f, RZ, 0xc0, !PT ;  /* 0x0000007f06067812 */ /* 0x002fca00078ec0ff */
[----:B---3--:R-:W-:Y:S01]  /*0070*/  IMAD R7, R7, 0x80, R6 ;  /* 0x0000008007077824 */ /* 0x008fe200078e0206 */
[----:B------:R-:W-:-:S03]  /*0080*/  HFMA2.MMA R6, -RZ, RZ, 0, 0 ;  /* 0x00000000ff067435 */ /* 0x000fc600000001ff */
[C---:B--2---:R-:W-:Y:S01]  /*0090*/  IMAD.WIDE R2, R7.reuse, 0x4, R2 ;  /* 0x0000000407027825 */ /* 0x044fe200078e0202 */
[----:B------:R-:W-:-:S06]  /*00a0*/  ISETP.GE.AND P1, PT, R7, 0x1280, PT ;  /* 0x000012800700780c */ /* 0x000fcc0003f26270 */
[----:B------:R-:W-:-:S04]  /*00b0*/  IMAD.HI R0, R7, -0x22983759, R6 ;  /* 0xdd67c8a707007827 */ /* 0x000fc800078e0206 */
[----:B------:R-:W-:Y:S01]  /*00c0*/  IMAD.MOV.U32 R7, RZ, RZ, RZ ;  /* 0x000000ffff077224 */ /* 0x000fe200078e00ff */
[----:B------:R-:W-:-:S04]  /*00d0*/  SHF.R.U32.HI R9, RZ, 0x1f, R0 ;  /* 0x0000001fff097819 */ /* 0x000fc80000011600 */
[----:B------:R-:W-:-:S04]  /*00e0*/  LEA.HI.SX32 R9, R0, R9, 0x1b ;  /* 0x0000000900097211 */ /* 0x000fc800078fdaff */
[----:B------:R-:W-:-:S04]  /*00f0*/  LEA.HI R0, R9, R9, RZ, 0x5 ;  /* 0x0000000909007211 */ /* 0x000fc800078f28ff */
[----:B------:R-:W-:-:S05]  /*0100*/  LOP3.LUT R0, R0, 0xffffffe0, RZ, 0xc0, !PT ;  /* 0xffffffe000007812 */ /* 0x000fca00078ec0ff */
[----:B------:R-:W-:Y:S01]  /*0110*/  IMAD.IADD R9, R9, 0x1, -R0 ;  /* 0x0000000109097824 */ /* 0x000fe200078e0a00 */
[----:B------:R-:W-:-:S03]  /*0120*/  MOV R0, RZ ;  /* 0x000000ff00007202 */ /* 0x000fc60000000f00 */
[----:B----4-:R-:W-:-:S03]  /*0130*/  IMAD.WIDE R4, R9, 0x4, R4 ;  /* 0x0000000409047825 */ /* 0x010fc600078e0204 */
[----:B------:R-:W2:Y:S04]  /*0140*/  @!P1 LDG.E R0, desc[UR4][R2.64] ;  /* 0x0000000402009981 */ /* 0x000ea8000c1e1900 */
[----:B------:R-:W2:Y:S02]  /*0150*/  @!P1 LDG.E.EL R7, desc[UR4][R4.64] ;  /* 0x0000000404079981 */ /* 0x000ea4000c2e1900 */
[----:B--2---:R-:W-:Y:S01]  /*0160*/  FSETP.GT.AND P0, PT, R0, -R7, PT ;  /* 0x800000070000720b */ /* 0x004fe20003f04000 */
[----:B------:R-:W-:-:S12]  /*0170*/  FADD R7, R7, R0 ;  /* 0x0000000007077221 */ /* 0x000fd80000000000 */
[----:B------:R-:W-:Y:S01]  /*0180*/  @!P0 FMUL R7, R7, 0.10000000149011611938 ;  /* 0x3dcccccd07078820 */ /* 0x000fe20000400000 */
[----:B------:R-:W-:Y:S06]  /*0190*/  @P1 EXIT ;  /* 0x000000000000194d */ /* 0x000fec0003800000 */
[----:B------:R-:W-:Y:S01]  /*01a0*/  STG.E desc[UR4][R2.64], R7 ;  /* 0x0000000702007986 */ /* 0x000fe2000c101904 */
[----:B------:R-:W-:Y:S05]  /*01b0*/  EXIT ;  /* 0x000000000000794d */ /* 0x000fea0003800000 */
.L_x_0:
[----:B------:R-:W-:-:S00]  /*01c0*/  BRA `(.L_x_0) ;  /* 0xfffffffc00fc7947 */ /* 0x000fc0000383ffff */
[----:B------:R-:W-:-:S00]  /*01d0*/  NOP ;  /* 0x0000000000007918 */ /* 0x000fc00000000000 */
        /* <DEDUP_REMOVED lines=10> */
.L_x_1:


//--------------------- .nv.constant0.triton_poi_fused_convolution_leaky_relu_56 --------------------------
	.section	.nv.constant0.triton_poi_fused_convolution_leaky_relu_56,"a",@progbits
	.sectionflags	@""
	.align	4
.nv.constant0.triton_poi_fused_convolution_leaky_relu_56:
	.zero		548
